//
// Generated by NVIDIA NVVM Compiler
//
// Compiler Build ID: CL-36424714
// Cuda compilation tools, release 13.0, V13.0.88
// Based on NVVM 20.0.0
//

.version 9.0
.target sm_100
.address_size 64

	// .globl	_Z11mathkernel1Pf

.visible .entry _Z11mathkernel1Pf(
	.param .u64 .ptr .align 1 _Z11mathkernel1Pf_param_0
)
{
	.reg .pred 	%p<2>;
	.reg .b32 	%r<6>;
	.reg .b32 	%f<2>;
	.reg .b64 	%rd<5>;

	ld.param.u64 	%rd1, [_Z11mathkernel1Pf_param_0];
	cvta.to.global.u64 	%rd2, %rd1;
	mov.u32 	%r1, %ctaid.x;
	mov.u32 	%r2, %ntid.x;
	mov.u32 	%r3, %tid.x;
	mad.lo.s32 	%r4, %r1, %r2, %r3;
	and.b32  	%r5, %r4, 1;
	setp.eq.b32 	%p1, %r5, 1;
	selp.f32 	%f1, 0f43480000, 0f42C80000, %p1;
	mul.wide.s32 	%rd3, %r4, 4;
	add.s64 	%rd4, %rd2, %rd3;
	st.global.f32 	[%rd4], %f1;
	ret;

}
	// .globl	_Z11mathkernel2Pf
.visible .entry _Z11mathkernel2Pf(
	.param .u64 .ptr .align 1 _Z11mathkernel2Pf_param_0
)
{
	.reg .pred 	%p<2>;
	.reg .b32 	%r<10>;
	.reg .b32 	%f<2>;
	.reg .b64 	%rd<5>;

	ld.param.u64 	%rd1, [_Z11mathkernel2Pf_param_0];
	cvta.to.global.u64 	%rd2, %rd1;
	mov.u32 	%r1, %ctaid.x;
	mov.u32 	%r2, %ntid.x;
	mov.u32 	%r3, %tid.x;
	mad.lo.s32 	%r4, %r1, %r2, %r3;
	shr.s32 	%r5, %r4, 31;
	shr.u32 	%r6, %r5, 27;
	add.s32 	%r7, %r4, %r6;
	shr.u32 	%r8, %r7, 5;
	and.b32  	%r9, %r8, 1;
	setp.eq.b32 	%p1, %r9, 1;
	selp.f32 	%f1, 0f43480000, 0f42C80000, %p1;
	mul.wide.s32 	%rd3, %r4, 4;
	add.s64 	%rd4, %rd2, %rd3;
	st.global.f32 	[%rd4], %f1;
	ret;

}
	// .globl	_Z9warmingupPf
.visible .entry _Z9warmingupPf(
	.param .u64 .ptr .align 1 _Z9warmingupPf_param_0
)
{
	.reg .pred 	%p<2>;
	.reg .b32 	%r<10>;
	.reg .b32 	%f<2>;
	.reg .b64 	%rd<5>;

	ld.param.u64 	%rd1, [_Z9warmingupPf_param_0];
	cvta.to.global.u64 	%rd2, %rd1;
	mov.u32 	%r1, %ctaid.x;
	mov.u32 	%r2, %ntid.x;
	mov.u32 	%r3, %tid.x;
	mad.lo.s32 	%r4, %r1, %r2, %r3;
	shr.s32 	%r5, %r4, 31;
	shr.u32 	%r6, %r5, 27;
	add.s32 	%r7, %r4, %r6;
	shr.u32 	%r8, %r7, 5;
	and.b32  	%r9, %r8, 1;
	setp.eq.b32 	%p1, %r9, 1;
	selp.f32 	%f1, 0f43480000, 0f42C80000, %p1;
	mul.wide.s32 	%rd3, %r4, 4;
	add.s64 	%rd4, %rd2, %rd3;
	st.global.f32 	[%rd4], %f1;
	ret;

}


// ===== COMPILED SASS (sm_100) =====

	.target	sm_100

	.elftype	@"ET_EXEC"


//--------------------- .note.nv.tkinfo           --------------------------
	.section	.note.nv.tkinfo,"",@"SHT_NOTE"
	.sectionflags	@"SHF_NOTE_NV_TKINFO"
	.tkinfo
        /*0018*/ 	.word	0x00000002
        /*0030*/ 	.string	""
        /*0030*/ 	.string	"ptxas"
        /*0030*/ 	.string	"Cuda compilation tools, release 13.0, V13.0.88"
        /*0030*/ 	.string	"Build cuda_13.0.r13.0/compiler.36424714_0"
        /*0030*/ 	.string	"-arch sm_100 -m 64 "



//--------------------- .note.nv.cuinfo           --------------------------
	.section	.note.nv.cuinfo,"",@"SHT_NOTE"
	.sectionflags	@"SHF_NOTE_NV_CUINFO"
        /*0018*/ 	.short	0x0002
        /*001a*/ 	.short	0x0064
        /*001c*/ 	.short	0x0082
	.zero		2


//--------------------- .nv.info                  --------------------------
	.section	.nv.info,"",@"SHT_CUDA_INFO"
	.align	4


	//----- nvinfo : EIATTR_REGCOUNT
	.align		4
        /*0000*/ 	.byte	0x04, 0x2f
        /*0002*/ 	.short	(.L_1 - .L_0)
	.align		4
.L_0:
        /*0004*/ 	.word	index@(_Z11mathkernel1Pf)
        /*0008*/ 	.word	0x00000008


	//----- nvinfo : EIATTR_FRAME_SIZE
	.align		4
.L_1:
        /*000c*/ 	.byte	0x04, 0x11
        /*000e*/ 	.short	(.L_3 - .L_2)
	.align		4
.L_2:
        /*0010*/ 	.word	index@(_Z11mathkernel1Pf)
        /*0014*/ 	.word	0x00000000


	//----- nvinfo : EIATTR_REGCOUNT
	.align		4
.L_3:
        /*0018*/ 	.byte	0x04, 0x2f
        /*001a*/ 	.short	(.L_5 - .L_4)
	.align		4
.L_4:
        /*001c*/ 	.word	index@(_Z11mathkernel2Pf)
        /*0020*/ 	.word	0x00000008


	//----- nvinfo : EIATTR_FRAME_SIZE
	.align		4
.L_5:
        /*0024*/ 	.byte	0x04, 0x11
        /*0026*/ 	.short	(.L_7 - .L_6)
	.align		4
.L_6:
        /*0028*/ 	.word	index@(_Z11mathkernel2Pf)
        /*002c*/ 	.word	0x00000000


	//----- nvinfo : EIATTR_REGCOUNT
	.align		4
.L_7:
        /*0030*/ 	.byte	0x04, 0x2f
        /*0032*/ 	.short	(.L_9 - .L_8)
	.align		4
.L_8:
        /*0034*/ 	.word	index@(_Z9warmingupPf)
        /*0038*/ 	.word	0x00000008


	//----- nvinfo : EIATTR_FRAME_SIZE
	.align		4
.L_9:
        /*003c*/ 	.byte	0x04, 0x11
        /*003e*/ 	.short	(.L_11 - .L_10)
	.align		4
.L_10:
        /*0040*/ 	.word	index@(_Z9warmingupPf)
        /*0044*/ 	.word	0x00000000


	//----- nvinfo : EIATTR_MIN_STACK_SIZE
	.align		4
.L_11:
        /*0048*/ 	.byte	0x04, 0x12
        /*004a*/ 	.short	(.L_13 - .L_12)
	.align		4
.L_12:
        /*004c*/ 	.word	index@(_Z9warmingupPf)
        /*0050*/ 	.word	0x00000000


	//----- nvinfo : EIATTR_MIN_STACK_SIZE
	.align		4
.L_13:
        /*0054*/ 	.byte	0x04, 0x12
        /*0056*/ 	.short	(.L_15 - .L_14)
	.align		4
.L_14:
        /*0058*/ 	.word	index@(_Z11mathkernel2Pf)
        /*005c*/ 	.word	0x00000000


	//----- nvinfo : EIATTR_MIN_STACK_SIZE
	.align		4
.L_15:
        /*0060*/ 	.byte	0x04, 0x12
        /*0062*/ 	.short	(.L_17 - .L_16)
	.align		4
.L_16:
        /*0064*/ 	.word	index@(_Z11mathkernel1Pf)
        /*0068*/ 	.word	0x00000000
.L_17:


//--------------------- .nv.compat                --------------------------
	.section	.nv.compat,"",@"SHT_CUDA_COMPAT_INFO"
	.align	4
        /*0000*/ 	.byte	0x02, 0x09, 0x00, 0x00, 0x02, 0x02, 0x01, 0x00, 0x02, 0x05, 0x05, 0x00, 0x03, 0x07, 0x01, 0x01
        /*0010*/ 	.byte	0x02, 0x03, 0x00, 0x00, 0x02, 0x06, 0x01, 0x00, 0x04, 0x0b, 0x08, 0x00, 0x09, 0x00, 0x00, 0x00
        /*0020*/ 	.byte	0x00, 0x00, 0x00, 0x00


//--------------------- .nv.info._Z9warmingupPf   --------------------------
	.section	.nv.info._Z9warmingupPf,"",@"SHT_CUDA_INFO"
	.sectionflags	@""
	.align	4


	//----- nvinfo : EIATTR_CUDA_API_VERSION
	.align		4
        /*0000*/ 	.byte	0x04, 0x37
        /*0002*/ 	.short	(.L_19 - .L_18)
.L_18:
        /*0004*/ 	.word	0x00000082


	//----- nvinfo : EIATTR_KPARAM_INFO
	.align		4
.L_19:
        /*0008*/ 	.byte	0x04, 0x17
        /*000a*/ 	.short	(.L_21 - .L_20)
.L_20:
        /*000c*/ 	.word	0x00000000
        /*0010*/ 	.short	0x0000
        /*0012*/ 	.short	0x0000
        /*0014*/ 	.byte	0x00, 0xf5, 0x21, 0x00


	//----- nvinfo : EIATTR_SPARSE_MMA_MASK
	.align		4
.L_21:
        /*0018*/ 	.byte	0x03, 0x50
        /*001a*/ 	.short	0x0000


	//----- nvinfo : EIATTR_MAXREG_COUNT
	.align		4
        /*001c*/ 	.byte	0x03, 0x1b
        /*001e*/ 	.short	0x00ff


	//----- nvinfo : EIATTR_MERCURY_ISA_VERSION
	.align		4
        /*0020*/ 	.byte	0x03, 0x5f
        /*0022*/ 	.short	0x0101


	//----- nvinfo : EIATTR_VRC_CTA_INIT_COUNT
	.align		4
        /*0024*/ 	.byte	0x02, 0x4a
	.zero		1
	.zero		1


	//----- nvinfo : EIATTR_EXIT_INSTR_OFFSETS
	.align		4
        /*0028*/ 	.byte	0x04, 0x1c
        /*002a*/ 	.short	(.L_23 - .L_22)


	//   ....[0]....
.L_22:
        /*002c*/ 	.word	0x00000100


	//----- nvinfo : EIATTR_CBANK_PARAM_SIZE
	.align		4
.L_23:
        /*0030*/ 	.byte	0x03, 0x19
        /*0032*/ 	.short	0x0008


	//----- nvinfo : EIATTR_PARAM_CBANK
	.align		4
        /*0034*/ 	.byte	0x04, 0x0a
        /*0036*/ 	.short	(.L_25 - .L_24)
	.align		4
.L_24:
        /*0038*/ 	.word	index@(.nv.constant0._Z9warmingupPf)
        /*003c*/ 	.short	0x0380
        /*003e*/ 	.short	0x0008


	//----- nvinfo : EIATTR_SW_WAR
	.align		4
.L_25:
        /*0040*/ 	.byte	0x04, 0x36
        /*0042*/ 	.short	(.L_27 - .L_26)
.L_26:
        /*0044*/ 	.word	0x00000008
.L_27:


//--------------------- .nv.info._Z11mathkernel2Pf --------------------------
	.section	.nv.info._Z11mathkernel2Pf,"",@"SHT_CUDA_INFO"
	.sectionflags	@""
	.align	4


	//----- nvinfo : EIATTR_CUDA_API_VERSION
	.align		4
        /*0000*/ 	.byte	0x04, 0x37
        /*0002*/ 	.short	(.L_29 - .L_28)
.L_28:
        /*0004*/ 	.word	0x00000082


	//----- nvinfo : EIATTR_KPARAM_INFO
	.align		4
.L_29:
        /*0008*/ 	.byte	0x04, 0x17
        /*000a*/ 	.short	(.L_31 - .L_30)
.L_30:
        /*000c*/ 	.word	0x00000000
        /*0010*/ 	.short	0x0000
        /*0012*/ 	.short	0x0000
        /*0014*/ 	.byte	0x00, 0xf5, 0x21, 0x00


	//----- nvinfo : EIATTR_SPARSE_MMA_MASK
	.align		4
.L_31:
        /*0018*/ 	.byte	0x03, 0x50
        /*001a*/ 	.short	0x0000


	//----- nvinfo : EIATTR_MAXREG_COUNT
	.align		4
        /*001c*/ 	.byte	0x03, 0x1b
        /*001e*/ 	.short	0x00ff


	//----- nvinfo : EIATTR_MERCURY_ISA_VERSION
	.align		4
        /*0020*/ 	.byte	0x03, 0x5f
        /*0022*/ 	.short	0x0101


	//----- nvinfo : EIATTR_VRC_CTA_INIT_COUNT
	.align		4
        /*0024*/ 	.byte	0x02, 0x4a
	.zero		1
	.zero		1


	//----- nvinfo : EIATTR_EXIT_INSTR_OFFSETS
	.align		4
        /*0028*/ 	.byte	0x04, 0x1c
        /*002a*/ 	.short	(.L_33 - .L_32)


	//   ....[0]....
.L_32:
        /*002c*/ 	.word	0x00000100


	//----- nvinfo : EIATTR_CBANK_PARAM_SIZE
	.align		4
.L_33:
        /*0030*/ 	.byte	0x03, 0x19
        /*0032*/ 	.short	0x0008


	//----- nvinfo : EIATTR_PARAM_CBANK
	.align		4
        /*0034*/ 	.byte	0x04, 0x0a
        /*0036*/ 	.short	(.L_35 - .L_34)
	.align		4
.L_34:
        /*0038*/ 	.word	index@(.nv.constant0._Z11mathkernel2Pf)
        /*003c*/ 	.short	0x0380
        /*003e*/ 	.short	0x0008


	//----- nvinfo : EIATTR_SW_WAR
	.align		4
.L_35:
        /*0040*/ 	.byte	0x04, 0x36
        /*0042*/ 	.short	(.L_37 - .L_36)
.L_36:
        /*0044*/ 	.word	0x00000008
.L_37:


//--------------------- .nv.info._Z11mathkernel1Pf --------------------------
	.section	.nv.info._Z11mathkernel1Pf,"",@"SHT_CUDA_INFO"
	.sectionflags	@""
	.align	4


	//----- nvinfo : EIATTR_CUDA_API_VERSION
	.align		4
        /*0000*/ 	.byte	0x04, 0x37
        /*0002*/ 	.short	(.L_39 - .L_38)
.L_38:
        /*0004*/ 	.word	0x00000082


	//----- nvinfo : EIATTR_KPARAM_INFO
	.align		4
.L_39:
        /*0008*/ 	.byte	0x04, 0x17
        /*000a*/ 	.short	(.L_41 - .L_40)
.L_40:
        /*000c*/ 	.word	0x00000000
        /*0010*/ 	.short	0x0000
        /*0012*/ 	.short	0x0000
        /*0014*/ 	.byte	0x00, 0xf5, 0x21, 0x00


	//----- nvinfo : EIATTR_SPARSE_MMA_MASK
	.align		4
.L_41:
        /*0018*/ 	.byte	0x03, 0x50
        /*001a*/ 	.short	0x0000


	//----- nvinfo : EIATTR_MAXREG_COUNT
	.align		4
        /*001c*/ 	.byte	0x03, 0x1b
        /*001e*/ 	.short	0x00ff


	//----- nvinfo : EIATTR_MERCURY_ISA_VERSION
	.align		4
        /*0020*/ 	.byte	0x03, 0x5f
        /*0022*/ 	.short	0x0101


	//----- nvinfo : EIATTR_VRC_CTA_INIT_COUNT
	.align		4
        /*0024*/ 	.byte	0x02, 0x4a
	.zero		1
	.zero		1


	//----- nvinfo : EIATTR_EXIT_INSTR_OFFSETS
	.align		4
        /*0028*/ 	.byte	0x04, 0x1c
        /*002a*/ 	.short	(.L_43 - .L_42)


	//   ....[0]....
.L_42:
        /*002c*/ 	.word	0x000000d0


	//----- nvinfo : EIATTR_CBANK_PARAM_SIZE
	.align		4
.L_43:
        /*0030*/ 	.byte	0x03, 0x19
        /*0032*/ 	.short	0x0008


	//----- nvinfo : EIATTR_PARAM_CBANK
	.align		4
        /*0034*/ 	.byte	0x04, 0x0a
        /*0036*/ 	.short	(.L_45 - .L_44)
	.align		4
.L_44:
        /*0038*/ 	.word	index@(.nv.constant0._Z11mathkernel1Pf)
        /*003c*/ 	.short	0x0380
        /*003e*/ 	.short	0x0008


	//----- nvinfo : EIATTR_SW_WAR
	.align		4
.L_45:
        /*0040*/ 	.byte	0x04, 0x36
        /*0042*/ 	.short	(.L_47 - .L_46)
.L_46:
        /*0044*/ 	.word	0x00000008
.L_47:


//--------------------- .nv.callgraph             --------------------------
	.section	.nv.callgraph,"",@"SHT_CUDA_CALLGRAPH"
	.align	4
	.sectionentsize	8
	.align		4
        /*0000*/ 	.word	0x00000000
	.align		4
        /*0004*/ 	.word	0xffffffff
	.align		4
        /*0008*/ 	.word	0x00000000
	.align		4
        /*000c*/ 	.word	0xfffffffe
	.align		4
        /*0010*/ 	.word	0x00000000
	.align		4
        /*0014*/ 	.word	0xfffffffd
	.align		4
        /*0018*/ 	.word	0x00000000
	.align		4
        /*001c*/ 	.word	0xfffffffc


//--------------------- .text._Z9warmingupPf      --------------------------
	.section	.text._Z9warmingupPf,"ax",@progbits
	.align	128
        .global         _Z9warmingupPf
        .type           _Z9warmingupPf,@function
        .size           _Z9warmingupPf,(.L_x_3 - _Z9warmingupPf)
        .other          _Z9warmingupPf,@"STO_CUDA_ENTRY STV_DEFAULT"
_Z9warmingupPf:
.text._Z9warmingupPf:
[----:B------:R-:W-:Y:S01]  /*0000*/  LDC R1, c[0x0][0x37c] ;  /* 0x0000df00ff017b82 */ /* 0x000fe20000000800 */
[----:B------:R-:W0:Y:S07]  /*0010*/  S2R R0, SR_TID.X ;  /* 0x0000000000007919 */ /* 0x000e2e0000002100 */
[----:B------:R-:W0:Y:S08]  /*0020*/  S2UR UR4, SR_CTAID.X ;  /* 0x00000000000479c3 */ /* 0x000e300000002500 */
[----:B------:R-:W0:Y:S08]  /*0030*/  LDC R5, c[0x0][0x360] ;  /* 0x0000d800ff057b82 */ /* 0x000e300000000800 */
[----:B------:R-:W1:Y:S01]  /*0040*/  LDC.64 R2, c[0x0][0x380] ;  /* 0x0000e000ff027b82 */ /* 0x000e620000000a00 */
[----:B0-----:R-:W-:Y:S01]  /*0050*/  IMAD R5, R5, UR4, R0 ;  /* 0x0000000405057c24 */ /* 0x001fe2000f8e0200 */
[----:B------:R-:W0:Y:S04]  /*0060*/  LDCU.64 UR4, c[0x0][0x358] ;  /* 0x00006b00ff0477ac */ /* 0x000e280008000a00 */
[----:B------:R-:W-:Y:S01]  /*0070*/  SHF.R.S32.HI R0, RZ, 0x1f, R5 ;  /* 0x0000001fff007819 */ /* 0x000fe20000011405 */
[----:B-1----:R-:W-:-:S03]  /*0080*/  IMAD.WIDE R2, R5, 0x4, R2 ;  /* 0x0000000405027825 */ /* 0x002fc600078e0202 */
[----:B------:R-:W-:-:S04]  /*0090*/  LEA.HI R0, R0, R5, RZ, 0x5 ;  /* 0x0000000500007211 */ /* 0x000fc800078f28ff */
[----:B------:R-:W-:-:S04]  /*00a0*/  SHF.R.U32.HI R0, RZ, 0x5, R0 ;  /* 0x00000005ff007819 */ /* 0x000fc80000011600 */
[----:B------:R-:W-:-:S04]  /*00b0*/  LOP3.LUT R0, R0, 0x1, RZ, 0xc0, !PT ;  /* 0x0000000100007812 */ /* 0x000fc800078ec0ff */
[----:B------:R-:W-:Y:S01]  /*00c0*/  ISETP.NE.U32.AND P0, PT, R0, 0x1, PT ;  /* 0x000000010000780c */ /* 0x000fe20003f05070 */
[----:B------:R-:W-:-:S05]  /*00d0*/  IMAD.MOV.U32 R0, RZ, RZ, 0x43480000 ;  /* 0x43480000ff007424 */ /* 0x000fca00078e00ff */
[----:B------:R-:W-:-:S05]  /*00e0*/  FSEL R5, R0, 100, !P0 ;  /* 0x42c8000000057808 */ /* 0x000fca0004000000 */
[----:B0-----:R-:W-:Y:S01]  /*00f0*/  STG.E desc[UR4][R2.64], R5 ;  /* 0x0000000502007986 */ /* 0x001fe2000c101904 */
[----:B------:R-:W-:Y:S05]  /*0100*/  EXIT ;  /* 0x000000000000794d */ /* 0x000fea0003800000 */
.L_x_0:
[----:B------:R-:W-:-:S00]  /*0110*/  BRA `(.L_x_0) ;  /* 0xfffffffc00fc7947 */ /* 0x000fc0000383ffff */
[----:B------:R-:W-:-:S00]  /*0120*/  NOP ;  /* 0x0000000000007918 */ /* 0x000fc00000000000 */
        /* <DEDUP_REMOVED lines=13> */
.L_x_3:


//--------------------- .text._Z11mathkernel2Pf   --------------------------
	.section	.text._Z11mathkernel2Pf,"ax",@progbits
	.align	128
        .global         _Z11mathkernel2Pf
        .type           _Z11mathkernel2Pf,@function
        .size           _Z11mathkernel2Pf,(.L_x_4 - _Z11mathkernel2Pf)
        .other          _Z11mathkernel2Pf,@"STO_CUDA_ENTRY STV_DEFAULT"
_Z11mathkernel2Pf:
.text._Z11mathkernel2Pf:
        /* <DEDUP_REMOVED lines=17> */
.L_x_1:
        /* <DEDUP_REMOVED lines=15> */
.L_x_4:


//--------------------- .text._Z11mathkernel1Pf   --------------------------
	.section	.text._Z11mathkernel1Pf,"ax",@progbits
	.align	128
        .global         _Z11mathkernel1Pf
        .type           _Z11mathkernel1Pf,@function
        .size           _Z11mathkernel1Pf,(.L_x_5 - _Z11mathkernel1Pf)
        .other          _Z11mathkernel1Pf,@"STO_CUDA_ENTRY STV_DEFAULT"
_Z11mathkernel1Pf:
.text._Z11mathkernel1Pf:
[----:B------:R-:W-:Y:S01]  /*0000*/  LDC R1, c[0x0][0x37c] ;  /* 0x0000df00ff017b82 */ /* 0x000fe20000000800 */
[----:B------:R-:W0:Y:S07]  /*0010*/  S2R R0, SR_TID.X ;  /* 0x0000000000007919 */ /* 0x000e2e0000002100 */
[----:B------:R-:W0:Y:S08]  /*0020*/  S2UR UR4, SR_CTAID.X ;  /* 0x00000000000479c3 */ /* 0x000e300000002500 */
[----:B------:R-:W0:Y:S08]  /*0030*/  LDC R5, c[0x0][0x360] ;  /* 0x0000d800ff057b82 */ /* 0x000e300000000800 */
[----:B------:R-:W1:Y:S01]  /*0040*/  LDC.64 R2, c[0x0][0x380] ;  /* 0x0000e000ff027b82 */ /* 0x000e620000000a00 */
[----:B0-----:R-:W-:Y:S01]  /*0050*/  IMAD R5, R5, UR4, R0 ;  /* 0x0000000405057c24 */ /* 0x001fe2000f8e0200 */
[----:B------:R-:W0:Y:S04]  /*0060*/  LDCU.64 UR4, c[0x0][0x358] ;  /* 0x00006b00ff0477ac */ /* 0x000e280008000a00 */
[C---:B------:R-:W-:Y:S01]  /*0070*/  LOP3.LUT R0, R5.reuse, 0x1, RZ, 0xc0, !PT ;  /* 0x0000000105007812 */ /* 0x040fe200078ec0ff */
[----:B-1----:R-:W-:-:S03]  /*0080*/  IMAD.WIDE R2, R5, 0x4, R2 ;  /* 0x0000000405027825 */ /* 0x002fc600078e0202 */
[----:B------:R-:W-:Y:S01]  /*0090*/  ISETP.NE.U32.AND P0, PT, R0, 0x1, PT ;  /* 0x000000010000780c */ /* 0x000fe20003f05070 */
[----:B------:R-:W-:-:S05]  /*00a0*/  HFMA2 R0, -RZ, RZ, 3.640625, 0 ;  /* 0x43480000ff007431 */ /* 0x000fca00000001ff */
[----:B------:R-:W-:-:S05]  /*00b0*/  FSEL R5, R0, 100, !P0 ;  /* 0x42c8000000057808 */ /* 0x000fca0004000000 */
[----:B0-----:R-:W-:Y:S01]  /*00c0*/  STG.E desc[UR4][R2.64], R5 ;  /* 0x0000000502007986 */ /* 0x001fe2000c101904 */
[----:B------:R-:W-:Y:S05]  /*00d0*/  EXIT ;  /* 0x000000000000794d */ /* 0x000fea0003800000 */
.L_x_2:
        /* <DEDUP_REMOVED lines=10> */
.L_x_5:


//--------------------- .nv.shared.reserved.0     --------------------------
	.section	.nv.shared.reserved.0,"aw",@nobits
	.weak		__nv_reservedSMEM_offset_0_alias
	.size		__nv_reservedSMEM_offset_0_alias, 0, 64
	.other		__nv_reservedSMEM_offset_0_alias,@"STO_CUDA_RESERVED_SHARED STV_DEFAULT"
__nv_reservedSMEM_offset_0_alias:
	.zero		0
	.zero		64


//--------------------- .nv.constant0._Z9warmingupPf --------------------------
	.section	.nv.constant0._Z9warmingupPf,"a",@progbits
	.sectionflags	@""
	.align	4
.nv.constant0._Z9warmingupPf:
	.zero		904


//--------------------- .nv.constant0._Z11mathkernel2Pf --------------------------
	.section	.nv.constant0._Z11mathkernel2Pf,"a",@progbits
	.sectionflags	@""
	.align	4
.nv.constant0._Z11mathkernel2Pf:
	.zero		904


//--------------------- .nv.constant0._Z11mathkernel1Pf --------------------------
	.section	.nv.constant0._Z11mathkernel1Pf,"a",@progbits
	.sectionflags	@""
	.align	4
.nv.constant0._Z11mathkernel1Pf:
	.zero		904


//--------------------- SYMBOLS --------------------------

	.type		.nv.reservedSmem.offset0,@object
	.size		.nv.reservedSmem.offset0,0x4
